//
// Generated by NVIDIA NVVM Compiler
//
// Compiler Build ID: CL-36424714
// Cuda compilation tools, release 13.0, V13.0.88
// Based on NVVM 20.0.0
//

.version 9.0
.target sm_100
.address_size 64

	// .globl	_Z12mandelKernelPiffffiiii

.visible .entry _Z12mandelKernelPiffffiiii(
	.param .u64 .ptr .align 1 _Z12mandelKernelPiffffiiii_param_0,
	.param .f32 _Z12mandelKernelPiffffiiii_param_1,
	.param .f32 _Z12mandelKernelPiffffiiii_param_2,
	.param .f32 _Z12mandelKernelPiffffiiii_param_3,
	.param .f32 _Z12mandelKernelPiffffiiii_param_4,
	.param .u32 _Z12mandelKernelPiffffiiii_param_5,
	.param .u32 _Z12mandelKernelPiffffiiii_param_6,
	.param .u32 _Z12mandelKernelPiffffiiii_param_7,
	.param .u32 _Z12mandelKernelPiffffiiii_param_8
)
{
	.reg .pred 	%p<37>;
	.reg .b32 	%r<69>;
	.reg .b32 	%f<20>;
	.reg .b64 	%rd<19>;

	ld.param.u64 	%rd2, [_Z12mandelKernelPiffffiiii_param_0];
	ld.param.f32 	%f9, [_Z12mandelKernelPiffffiiii_param_1];
	ld.param.f32 	%f10, [_Z12mandelKernelPiffffiiii_param_2];
	ld.param.f32 	%f11, [_Z12mandelKernelPiffffiiii_param_3];
	ld.param.f32 	%f12, [_Z12mandelKernelPiffffiiii_param_4];
	ld.param.u32 	%r31, [_Z12mandelKernelPiffffiiii_param_5];
	ld.param.u32 	%r32, [_Z12mandelKernelPiffffiiii_param_6];
	ld.param.u32 	%r33, [_Z12mandelKernelPiffffiiii_param_7];
	ld.param.u32 	%r34, [_Z12mandelKernelPiffffiiii_param_8];
	cvta.to.global.u64 	%rd1, %rd2;
	mov.u32 	%r35, %tid.x;
	mov.u32 	%r36, %ctaid.x;
	mov.u32 	%r37, %ntid.x;
	mad.lo.s32 	%r38, %r36, %r37, %r35;
	mul.lo.s32 	%r61, %r34, %r38;
	mov.u32 	%r39, %tid.y;
	mov.u32 	%r40, %ctaid.y;
	mov.u32 	%r41, %ntid.y;
	mad.lo.s32 	%r42, %r40, %r41, %r39;
	mul.lo.s32 	%r2, %r34, %r42;
	add.s32 	%r3, %r61, %r34;
	setp.lt.s32 	%p1, %r34, 1;
	@%p1 bra 	$L__BB0_32;
	add.s32 	%r4, %r2, %r34;
	setp.lt.s32 	%p2, %r33, 1;
	@%p2 bra 	$L__BB0_11;
	neg.s32 	%r5, %r33;
$L__BB0_3:
	cvt.rn.f32.s32 	%f13, %r61;
	fma.rn.f32 	%f1, %f11, %f13, %f9;
	mov.u32 	%r62, %r2;
$L__BB0_4:
	setp.ge.s32 	%p30, %r61, %r31;
	setp.ge.s32 	%p31, %r62, %r32;
	or.pred  	%p32, %p30, %p31;
	@%p32 bra 	$L__BB0_9;
	cvt.rn.f32.s32 	%f14, %r62;
	fma.rn.f32 	%f2, %f12, %f14, %f10;
	mov.b32 	%r64, 0;
	mov.u32 	%r63, %r5;
	mov.f32 	%f18, %f2;
	mov.f32 	%f19, %f1;
$L__BB0_6:
	mul.f32 	%f5, %f19, %f19;
	mul.f32 	%f6, %f18, %f18;
	add.f32 	%f15, %f5, %f6;
	setp.gt.f32 	%p33, %f15, 0f40800000;
	mov.u32 	%r65, %r64;
	@%p33 bra 	$L__BB0_8;
	sub.f32 	%f16, %f5, %f6;
	add.f32 	%f17, %f19, %f19;
	add.f32 	%f19, %f1, %f16;
	fma.rn.f32 	%f18, %f17, %f18, %f2;
	add.s32 	%r64, %r64, 1;
	add.s32 	%r63, %r63, 1;
	setp.eq.s32 	%p34, %r63, 0;
	mov.u32 	%r65, %r33;
	@%p34 bra 	$L__BB0_8;
	bra.uni 	$L__BB0_6;
$L__BB0_8:
	mad.lo.s32 	%r60, %r62, %r31, %r61;
	mul.wide.s32 	%rd17, %r60, 4;
	add.s64 	%rd18, %rd1, %rd17;
	st.global.u32 	[%rd18], %r65;
$L__BB0_9:
	add.s32 	%r62, %r62, 1;
	setp.lt.s32 	%p35, %r62, %r4;
	@%p35 bra 	$L__BB0_4;
	add.s32 	%r61, %r61, 1;
	setp.lt.s32 	%p36, %r61, %r3;
	@%p36 bra 	$L__BB0_3;
	bra.uni 	$L__BB0_32;
$L__BB0_11:
	add.s32 	%r15, %r2, 1;
	max.s32 	%r43, %r4, %r15;
	sub.s32 	%r44, %r43, %r2;
	and.b32  	%r16, %r44, 3;
	mul.lo.s32 	%r17, %r2, %r31;
	add.s32 	%r18, %r17, %r31;
	add.s32 	%r19, %r2, 2;
	add.s32 	%r20, %r18, %r31;
	add.s32 	%r21, %r2, 3;
	sub.s32 	%r22, %r2, %r43;
$L__BB0_12:
	setp.eq.s32 	%p3, %r16, 0;
	mov.u32 	%r67, %r2;
	@%p3 bra 	$L__BB0_21;
	setp.ge.s32 	%p4, %r61, %r31;
	setp.ge.s32 	%p5, %r2, %r32;
	or.pred  	%p6, %p4, %p5;
	@%p6 bra 	$L__BB0_15;
	add.s32 	%r45, %r17, %r61;
	mul.wide.s32 	%rd3, %r45, 4;
	add.s64 	%rd4, %rd1, %rd3;
	mov.b32 	%r46, 0;
	st.global.u32 	[%rd4], %r46;
$L__BB0_15:
	setp.eq.s32 	%p7, %r16, 1;
	mov.u32 	%r67, %r15;
	@%p7 bra 	$L__BB0_21;
	setp.ge.s32 	%p8, %r61, %r31;
	setp.ge.s32 	%p9, %r15, %r32;
	or.pred  	%p10, %p8, %p9;
	@%p10 bra 	$L__BB0_18;
	add.s32 	%r47, %r18, %r61;
	mul.wide.s32 	%rd5, %r47, 4;
	add.s64 	%rd6, %rd1, %rd5;
	mov.b32 	%r48, 0;
	st.global.u32 	[%rd6], %r48;
$L__BB0_18:
	setp.eq.s32 	%p11, %r16, 2;
	mov.u32 	%r67, %r19;
	@%p11 bra 	$L__BB0_21;
	setp.ge.s32 	%p12, %r61, %r31;
	setp.ge.s32 	%p13, %r19, %r32;
	or.pred  	%p14, %p12, %p13;
	mov.u32 	%r67, %r21;
	@%p14 bra 	$L__BB0_21;
	add.s32 	%r49, %r20, %r61;
	mul.wide.s32 	%rd7, %r49, 4;
	add.s64 	%rd8, %rd1, %rd7;
	mov.b32 	%r50, 0;
	st.global.u32 	[%rd8], %r50;
	mov.u32 	%r67, %r21;
$L__BB0_21:
	setp.gt.u32 	%p15, %r22, -4;
	@%p15 bra 	$L__BB0_31;
$L__BB0_22:
	setp.ge.s32 	%p16, %r61, %r31;
	setp.ge.s32 	%p17, %r67, %r32;
	or.pred  	%p18, %p16, %p17;
	@%p18 bra 	$L__BB0_24;
	mad.lo.s32 	%r51, %r67, %r31, %r61;
	mul.wide.s32 	%rd9, %r51, 4;
	add.s64 	%rd10, %rd1, %rd9;
	mov.b32 	%r52, 0;
	st.global.u32 	[%rd10], %r52;
$L__BB0_24:
	setp.ge.s32 	%p19, %r61, %r31;
	add.s32 	%r26, %r67, 1;
	setp.ge.s32 	%p20, %r26, %r32;
	or.pred  	%p21, %p19, %p20;
	@%p21 bra 	$L__BB0_26;
	mad.lo.s32 	%r53, %r26, %r31, %r61;
	mul.wide.s32 	%rd11, %r53, 4;
	add.s64 	%rd12, %rd1, %rd11;
	mov.b32 	%r54, 0;
	st.global.u32 	[%rd12], %r54;
$L__BB0_26:
	setp.ge.s32 	%p22, %r61, %r31;
	add.s32 	%r27, %r67, 2;
	setp.ge.s32 	%p23, %r27, %r32;
	or.pred  	%p24, %p22, %p23;
	@%p24 bra 	$L__BB0_28;
	mad.lo.s32 	%r55, %r27, %r31, %r61;
	mul.wide.s32 	%rd13, %r55, 4;
	add.s64 	%rd14, %rd1, %rd13;
	mov.b32 	%r56, 0;
	st.global.u32 	[%rd14], %r56;
$L__BB0_28:
	setp.ge.s32 	%p25, %r61, %r31;
	add.s32 	%r28, %r67, 3;
	setp.ge.s32 	%p26, %r28, %r32;
	or.pred  	%p27, %p25, %p26;
	@%p27 bra 	$L__BB0_30;
	mad.lo.s32 	%r57, %r28, %r31, %r61;
	mul.wide.s32 	%rd15, %r57, 4;
	add.s64 	%rd16, %rd1, %rd15;
	mov.b32 	%r58, 0;
	st.global.u32 	[%rd16], %r58;
$L__BB0_30:
	add.s32 	%r67, %r67, 4;
	setp.lt.s32 	%p28, %r67, %r4;
	@%p28 bra 	$L__BB0_22;
$L__BB0_31:
	add.s32 	%r61, %r61, 1;
	setp.lt.s32 	%p29, %r61, %r3;
	@%p29 bra 	$L__BB0_12;
$L__BB0_32:
	ret;

}


// ===== COMPILED SASS (sm_100) =====

	.target	sm_100

	.elftype	@"ET_EXEC"


//--------------------- .note.nv.tkinfo           --------------------------
	.section	.note.nv.tkinfo,"",@"SHT_NOTE"
	.sectionflags	@"SHF_NOTE_NV_TKINFO"
	.tkinfo
        /*0018*/ 	.word	0x00000002
        /*0030*/ 	.string	""
        /*0030*/ 	.string	"ptxas"
        /*0030*/ 	.string	"Cuda compilation tools, release 13.0, V13.0.88"
        /*0030*/ 	.string	"Build cuda_13.0.r13.0/compiler.36424714_0"
        /*0030*/ 	.string	"-arch sm_100 -m 64 "



//--------------------- .note.nv.cuinfo           --------------------------
	.section	.note.nv.cuinfo,"",@"SHT_NOTE"
	.sectionflags	@"SHF_NOTE_NV_CUINFO"
        /*0018*/ 	.short	0x0002
        /*001a*/ 	.short	0x0064
        /*001c*/ 	.short	0x0082
	.zero		2


//--------------------- .nv.info                  --------------------------
	.section	.nv.info,"",@"SHT_CUDA_INFO"
	.align	4


	//----- nvinfo : EIATTR_REGCOUNT
	.align		4
        /*0000*/ 	.byte	0x04, 0x2f
        /*0002*/ 	.short	(.L_1 - .L_0)
	.align		4
.L_0:
        /*0004*/ 	.word	index@(_Z12mandelKernelPiffffiiii)
        /*0008*/ 	.word	0x0000001e


	//----- nvinfo : EIATTR_FRAME_SIZE
	.align		4
.L_1:
        /*000c*/ 	.byte	0x04, 0x11
        /*000e*/ 	.short	(.L_3 - .L_2)
	.align		4
.L_2:
        /*0010*/ 	.word	index@(_Z12mandelKernelPiffffiiii)
        /*0014*/ 	.word	0x00000000


	//----- nvinfo : EIATTR_MIN_STACK_SIZE
	.align		4
.L_3:
        /*0018*/ 	.byte	0x04, 0x12
        /*001a*/ 	.short	(.L_5 - .L_4)
	.align		4
.L_4:
        /*001c*/ 	.word	index@(_Z12mandelKernelPiffffiiii)
        /*0020*/ 	.word	0x00000000
.L_5:


//--------------------- .nv.compat                --------------------------
	.section	.nv.compat,"",@"SHT_CUDA_COMPAT_INFO"
	.align	4
        /*0000*/ 	.byte	0x02, 0x09, 0x00, 0x00, 0x02, 0x02, 0x01, 0x00, 0x02, 0x05, 0x05, 0x00, 0x03, 0x07, 0x01, 0x01
        /*0010*/ 	.byte	0x02, 0x03, 0x00, 0x00, 0x02, 0x06, 0x01, 0x00, 0x04, 0x0b, 0x08, 0x00, 0x01, 0x00, 0x00, 0x00
        /*0020*/ 	.byte	0x00, 0x00, 0x00, 0x00


//--------------------- .nv.info._Z12mandelKernelPiffffiiii --------------------------
	.section	.nv.info._Z12mandelKernelPiffffiiii,"",@"SHT_CUDA_INFO"
	.sectionflags	@""
	.align	4


	//----- nvinfo : EIATTR_CUDA_API_VERSION
	.align		4
        /*0000*/ 	.byte	0x04, 0x37
        /*0002*/ 	.short	(.L_7 - .L_6)
.L_6:
        /*0004*/ 	.word	0x00000082


	//----- nvinfo : EIATTR_KPARAM_INFO
	.align		4
.L_7:
        /*0008*/ 	.byte	0x04, 0x17
        /*000a*/ 	.short	(.L_9 - .L_8)
.L_8:
        /*000c*/ 	.word	0x00000000
        /*0010*/ 	.short	0x0008
        /*0012*/ 	.short	0x0024
        /*0014*/ 	.byte	0x00, 0xf0, 0x11, 0x00


	//----- nvinfo : EIATTR_KPARAM_INFO
	.align		4
.L_9:
        /*0018*/ 	.byte	0x04, 0x17
        /*001a*/ 	.short	(.L_11 - .L_10)
.L_10:
        /*001c*/ 	.word	0x00000000
        /*0020*/ 	.short	0x0007
        /*0022*/ 	.short	0x0020
        /*0024*/ 	.byte	0x00, 0xf0, 0x11, 0x00


	//----- nvinfo : EIATTR_KPARAM_INFO
	.align		4
.L_11:
        /*0028*/ 	.byte	0x04, 0x17
        /*002a*/ 	.short	(.L_13 - .L_12)
.L_12:
        /*002c*/ 	.word	0x00000000
        /*0030*/ 	.short	0x0006
        /*0032*/ 	.short	0x001c
        /*0034*/ 	.byte	0x00, 0xf0, 0x11, 0x00


	//----- nvinfo : EIATTR_KPARAM_INFO
	.align		4
.L_13:
        /*0038*/ 	.byte	0x04, 0x17
        /*003a*/ 	.short	(.L_15 - .L_14)
.L_14:
        /*003c*/ 	.word	0x00000000
        /*0040*/ 	.short	0x0005
        /*0042*/ 	.short	0x0018
        /*0044*/ 	.byte	0x00, 0xf0, 0x11, 0x00


	//----- nvinfo : EIATTR_KPARAM_INFO
	.align		4
.L_15:
        /*0048*/ 	.byte	0x04, 0x17
        /*004a*/ 	.short	(.L_17 - .L_16)
.L_16:
        /*004c*/ 	.word	0x00000000
        /*0050*/ 	.short	0x0004
        /*0052*/ 	.short	0x0014
        /*0054*/ 	.byte	0x00, 0xf0, 0x11, 0x00


	//----- nvinfo : EIATTR_KPARAM_INFO
	.align		4
.L_17:
        /*0058*/ 	.byte	0x04, 0x17
        /*005a*/ 	.short	(.L_19 - .L_18)
.L_18:
        /*005c*/ 	.word	0x00000000
        /*0060*/ 	.short	0x0003
        /*0062*/ 	.short	0x0010
        /*0064*/ 	.byte	0x00, 0xf0, 0x11, 0x00


	//----- nvinfo : EIATTR_KPARAM_INFO
	.align		4
.L_19:
        /*0068*/ 	.byte	0x04, 0x17
        /*006a*/ 	.short	(.L_21 - .L_20)
.L_20:
        /*006c*/ 	.word	0x00000000
        /*0070*/ 	.short	0x0002
        /*0072*/ 	.short	0x000c
        /*0074*/ 	.byte	0x00, 0xf0, 0x11, 0x00


	//----- nvinfo : EIATTR_KPARAM_INFO
	.align		4
.L_21:
        /*0078*/ 	.byte	0x04, 0x17
        /*007a*/ 	.short	(.L_23 - .L_22)
.L_22:
        /*007c*/ 	.word	0x00000000
        /*0080*/ 	.short	0x0001
        /*0082*/ 	.short	0x0008
        /*0084*/ 	.byte	0x00, 0xf0, 0x11, 0x00


	//----- nvinfo : EIATTR_KPARAM_INFO
	.align		4
.L_23:
        /*0088*/ 	.byte	0x04, 0x17
        /*008a*/ 	.short	(.L_25 - .L_24)
.L_24:
        /*008c*/ 	.word	0x00000000
        /*0090*/ 	.short	0x0000
        /*0092*/ 	.short	0x0000
        /*0094*/ 	.byte	0x00, 0xf5, 0x21, 0x00


	//----- nvinfo : EIATTR_SPARSE_MMA_MASK
	.align		4
.L_25:
        /*0098*/ 	.byte	0x03, 0x50
        /*009a*/ 	.short	0x0000


	//----- nvinfo : EIATTR_MAXREG_COUNT
	.align		4
        /*009c*/ 	.byte	0x03, 0x1b
        /*009e*/ 	.short	0x00ff


	//----- nvinfo : EIATTR_MERCURY_ISA_VERSION
	.align		4
        /*00a0*/ 	.byte	0x03, 0x5f
        /*00a2*/ 	.short	0x0101


	//----- nvinfo : EIATTR_VRC_CTA_INIT_COUNT
	.align		4
        /*00a4*/ 	.byte	0x02, 0x4a
	.zero		1
	.zero		1


	//----- nvinfo : EIATTR_EXIT_INSTR_OFFSETS
	.align		4
        /*00a8*/ 	.byte	0x04, 0x1c
        /*00aa*/ 	.short	(.L_27 - .L_26)


	//   ....[0]....
.L_26:
        /*00ac*/ 	.word	0x00000090


	//   ....[1]....
        /*00b0*/ 	.word	0x00000500


	//   ....[2]....
        /*00b4*/ 	.word	0x00000a10


	//----- nvinfo : EIATTR_CRS_STACK_SIZE
	.align		4
.L_27:
        /*00b8*/ 	.byte	0x04, 0x1e
        /*00ba*/ 	.short	(.L_29 - .L_28)
.L_28:
        /*00bc*/ 	.word	0x00000000


	//----- nvinfo : EIATTR_CBANK_PARAM_SIZE
	.align		4
.L_29:
        /*00c0*/ 	.byte	0x03, 0x19
        /*00c2*/ 	.short	0x0028


	//----- nvinfo : EIATTR_PARAM_CBANK
	.align		4
        /*00c4*/ 	.byte	0x04, 0x0a
        /*00c6*/ 	.short	(.L_31 - .L_30)
	.align		4
.L_30:
        /*00c8*/ 	.word	index@(.nv.constant0._Z12mandelKernelPiffffiiii)
        /*00cc*/ 	.short	0x0380
        /*00ce*/ 	.short	0x0028


	//----- nvinfo : EIATTR_SW_WAR
	.align		4
.L_31:
        /*00d0*/ 	.byte	0x04, 0x36
        /*00d2*/ 	.short	(.L_33 - .L_32)
.L_32:
        /*00d4*/ 	.word	0x00000008
.L_33:


//--------------------- .nv.callgraph             --------------------------
	.section	.nv.callgraph,"",@"SHT_CUDA_CALLGRAPH"
	.align	4
	.sectionentsize	8
	.align		4
        /*0000*/ 	.word	0x00000000
	.align		4
        /*0004*/ 	.word	0xffffffff
	.align		4
        /*0008*/ 	.word	0x00000000
	.align		4
        /*000c*/ 	.word	0xfffffffe
	.align		4
        /*0010*/ 	.word	0x00000000
	.align		4
        /*0014*/ 	.word	0xfffffffd
	.align		4
        /*0018*/ 	.word	0x00000000
	.align		4
        /*001c*/ 	.word	0xfffffffc


//--------------------- .text._Z12mandelKernelPiffffiiii --------------------------
	.section	.text._Z12mandelKernelPiffffiiii,"ax",@progbits
	.align	128
        .global         _Z12mandelKernelPiffffiiii
        .type           _Z12mandelKernelPiffffiiii,@function
        .size           _Z12mandelKernelPiffffiiii,(.L_x_16 - _Z12mandelKernelPiffffiiii)
        .other          _Z12mandelKernelPiffffiiii,@"STO_CUDA_ENTRY STV_DEFAULT"
_Z12mandelKernelPiffffiiii:
.text._Z12mandelKernelPiffffiiii:
[----:B------:R-:W-:Y:S08]  /*0000*/  LDC R1, c[0x0][0x37c] ;  /* 0x0000df00ff017b82 */ /* 0x000ff00000000800 */
[----:B------:R-:W0:Y:S01]  /*0010*/  LDC R4, c[0x0][0x3a4] ;  /* 0x0000e900ff047b82 */ /* 0x000e220000000800 */
[----:B------:R-:W1:Y:S01]  /*0020*/  S2R R13, SR_TID.X ;  /* 0x00000000000d7919 */ /* 0x000e620000002100 */
[----:B------:R-:W2:Y:S06]  /*0030*/  S2R R11, SR_TID.Y ;  /* 0x00000000000b7919 */ /* 0x000eac0000002200 */
[----:B------:R-:W3:Y:S08]  /*0040*/  LDC R0, c[0x0][0x360] ;  /* 0x0000d800ff007b82 */ /* 0x000ef00000000800 */
[----:B------:R-:W4:Y:S01]  /*0050*/  LDC R2, c[0x0][0x364] ;  /* 0x0000d900ff027b82 */ /* 0x000f220000000800 */
[----:B0-----:R-:W-:-:S07]  /*0060*/  ISETP.GE.AND P0, PT, R4, 0x1, PT ;  /* 0x000000010400780c */ /* 0x001fce0003f06270 */
[----:B------:R-:W0:Y:S08]  /*0070*/  S2UR UR5, SR_CTAID.X ;  /* 0x00000000000579c3 */ /* 0x000e300000002500 */
[----:B------:R-:W5:Y:S02]  /*0080*/  S2UR UR6, SR_CTAID.Y ;  /* 0x00000000000679c3 */ /* 0x000f640000002600 */
[----:B012345:R-:W-:Y:S05]  /*0090*/  @!P0 EXIT ;  /* 0x000000000000894d */ /* 0x03ffea0003800000 */
[----:B------:R-:W0:Y:S01]  /*00a0*/  LDCU UR4, c[0x0][0x3a0] ;  /* 0x00007400ff0477ac */ /* 0x000e220008000800 */
[----:B------:R-:W-:Y:S02]  /*00b0*/  IMAD R11, R2, UR6, R11 ;  /* 0x00000006020b7c24 */ /* 0x000fe4000f8e020b */
[----:B------:R-:W-:Y:S01]  /*00c0*/  IMAD R13, R0, UR5, R13 ;  /* 0x00000005000d7c24 */ /* 0x000fe2000f8e020d */
[----:B------:R-:W1:Y:S01]  /*00d0*/  LDCU.64 UR8, c[0x0][0x358] ;  /* 0x00006b00ff0877ac */ /* 0x000e620008000a00 */
[-C--:B------:R-:W-:Y:S02]  /*00e0*/  IMAD R11, R11, R4.reuse, RZ ;  /* 0x000000040b0b7224 */ /* 0x080fe400078e02ff */
[----:B------:R-:W-:-:S03]  /*00f0*/  IMAD R13, R13, R4, RZ ;  /* 0x000000040d0d7224 */ /* 0x000fc600078e02ff */
[----:B------:R-:W-:Y:S01]  /*0100*/  IADD3 R0, PT, PT, R11, R4, RZ ;  /* 0x000000040b007210 */ /* 0x000fe20007ffe0ff */
[----:B------:R-:W-:Y:S01]  /*0110*/  IMAD.IADD R10, R13, 0x1, R4 ;  /* 0x000000010d0a7824 */ /* 0x000fe200078e0204 */
[----:B0-----:R-:W-:-:S09]  /*0120*/  UISETP.GE.AND UP0, UPT, UR4, 0x1, UPT ;  /* 0x000000010400788c */ /* 0x001fd2000bf06270 */
[----:B-1----:R-:W-:Y:S05]  /*0130*/  BRA.U !UP0, `(.L_x_0) ;  /* 0x0000000108f47547 */ /* 0x002fea000b800000 */
[----:B------:R-:W-:-:S12]  /*0140*/  UIADD3 UR4, UPT, UPT, -UR4, URZ, URZ ;  /* 0x000000ff04047290 */ /* 0x000fd8000fffe1ff */
.L_x_8:
[----:B0-----:R-:W0:Y:S01]  /*0150*/  LDC R4, c[0x0][0x388] ;  /* 0x0000e200ff047b82 */ /* 0x001e220000000800 */
[----:B------:R-:W0:Y:S01]  /*0160*/  LDCU UR5, c[0x0][0x390] ;  /* 0x00007200ff0577ac */ /* 0x000e220008000800 */
[----:B------:R-:W-:Y:S01]  /*0170*/  I2FP.F32.S32 R3, R13 ;  /* 0x0000000d00037245 */ /* 0x000fe20000201400 */
[----:B------:R-:W-:Y:S01]  /*0180*/  BSSY.RECONVERGENT B0, `(.L_x_1) ;  /* 0x0000034000007945 */ /* 0x000fe20003800200 */
[----:B------:R-:W-:-:S03]  /*0190*/  IMAD.MOV.U32 R2, RZ, RZ, R11 ;  /* 0x000000ffff027224 */ /* 0x000fc600078e000b */
[----:B0-----:R-:W-:-:S07]  /*01a0*/  FFMA R3, R3, UR5, R4 ;  /* 0x0000000503037c23 */ /* 0x001fce0008000004 */
.L_x_7:
[----:B0-----:R-:W0:Y:S01]  /*01b0*/  LDCU.64 UR6, c[0x0][0x398] ;  /* 0x00007300ff0677ac */ /* 0x001e220008000a00 */
[----:B------:R-:W-:Y:S01]  /*01c0*/  BSSY.RECONVERGENT B1, `(.L_x_2) ;  /* 0x000002c000017945 */ /* 0x000fe20003800200 */
[----:B0-----:R-:W-:-:S04]  /*01d0*/  ISETP.GE.AND P0, PT, R2, UR7, PT ;  /* 0x0000000702007c0c */ /* 0x001fc8000bf06270 */
[----:B------:R-:W-:-:S13]  /*01e0*/  ISETP.GE.OR P0, PT, R13, UR6, P0 ;  /* 0x000000060d007c0c */ /* 0x000fda0008706670 */
[----:B------:R-:W-:Y:S05]  /*01f0*/  @P0 BRA `(.L_x_3) ;  /* 0x0000000000a00947 */ /* 0x000fea0003800000 */
[----:B------:R-:W0:Y:S01]  /*0200*/  LDC R5, c[0x0][0x38c] ;  /* 0x0000e300ff057b82 */ /* 0x000e220000000800 */
[----:B------:R-:W0:Y:S01]  /*0210*/  LDCU UR5, c[0x0][0x394] ;  /* 0x00007280ff0577ac */ /* 0x000e220008000800 */
[----:B------:R-:W-:Y:S01]  /*0220*/  I2FP.F32.S32 R4, R2 ;  /* 0x0000000200047245 */ /* 0x000fe20000201400 */
[----:B------:R-:W-:Y:S01]  /*0230*/  BSSY.RECONVERGENT B2, `(.L_x_4) ;  /* 0x000001f000027945 */ /* 0x000fe20003800200 */
[----:B------:R-:W-:-:S03]  /*0240*/  HFMA2 R7, -RZ, RZ, 0, 0 ;  /* 0x00000000ff077431 */ /* 0x000fc600000001ff */
[----:B0-----:R-:W-:Y:S01]  /*0250*/  FFMA R14, R4, UR5, R5 ;  /* 0x00000005040e7c23 */ /* 0x001fe20008000005 */
[----:B------:R-:W-:-:S03]  /*0260*/  FMUL R4, R3, R3 ;  /* 0x0000000303047220 */ /* 0x000fc60000400000 */
[----:B------:R-:W-:-:S04]  /*0270*/  FMUL R5, R14, R14 ;  /* 0x0000000e0e057220 */ /* 0x000fc80000400000 */
[----:B------:R-:W-:-:S05]  /*0280*/  FADD R6, R4, R5 ;  /* 0x0000000504067221 */ /* 0x000fca0000000000 */
[----:B------:R-:W-:-:S13]  /*0290*/  FSETP.GT.AND P0, PT, R6, 4, PT ;  /* 0x408000000600780b */ /* 0x000fda0003f04000 */
[----:B------:R-:W-:Y:S05]  /*02a0*/  @P0 BRA `(.L_x_5) ;  /* 0x00000000005c0947 */ /* 0x000fea0003800000 */
[----:B------:R-:W0:Y:S01]  /*02b0*/  LDC R15, c[0x0][0x3a0] ;  /* 0x0000e800ff0f7b82 */ /* 0x000e220000000800 */
[----:B------:R-:W-:Y:S01]  /*02c0*/  IMAD.MOV.U32 R8, RZ, RZ, R4 ;  /* 0x000000ffff087224 */ /* 0x000fe200078e0004 */
[----:B------:R-:W-:Y:S01]  /*02d0*/  MOV R9, R5 ;  /* 0x0000000500097202 */ /* 0x000fe20000000f00 */
[----:B------:R-:W-:Y:S01]  /*02e0*/  IMAD.MOV.U32 R4, RZ, RZ, RZ ;  /* 0x000000ffff047224 */ /* 0x000fe200078e00ff */
[----:B------:R-:W-:Y:S01]  /*02f0*/  MOV R5, UR4 ;  /* 0x0000000400057c02 */ /* 0x000fe20008000f00 */
[----:B------:R-:W-:Y:S01]  /*0300*/  IMAD.MOV.U32 R6, RZ, RZ, R14 ;  /* 0x000000ffff067224 */ /* 0x000fe200078e000e */
[----:B------:R-:W-:-:S07]  /*0310*/  MOV R7, R3 ;  /* 0x0000000300077202 */ /* 0x000fce0000000f00 */
.L_x_6:
[----:B------:R-:W-:Y:S02]  /*0320*/  VIADD R12, R5, 0x1 ;  /* 0x00000001050c7836 */ /* 0x000fe40000000000 */
[----:B------:R-:W-:Y:S01]  /*0330*/  FADD R5, R7, R7 ;  /* 0x0000000707057221 */ /* 0x000fe20000000000 */
[----:B------:R-:W-:Y:S01]  /*0340*/  FADD R8, -R9, R8 ;  /* 0x0000000809087221 */ /* 0x000fe20000000100 */
[----:B0-----:R-:W-:Y:S02]  /*0350*/  MOV R7, R15 ;  /* 0x0000000f00077202 */ /* 0x001fe40000000f00 */
[----:B------:R-:W-:Y:S01]  /*0360*/  ISETP.NE.AND P0, PT, R12, RZ, PT ;  /* 0x000000ff0c00720c */ /* 0x000fe20003f05270 */
[----:B------:R-:W-:-:S12]  /*0370*/  FFMA R6, R5, R6, R14 ;  /* 0x0000000605067223 */ /* 0x000fd8000000000e */
[----:B------:R-:W-:Y:S05]  /*0380*/  @!P0 BRA `(.L_x_5) ;  /* 0x0000000000248947 */ /* 0x000fea0003800000 */
[----:B------:R-:W-:Y:S01]  /*0390*/  FADD R7, R3, R8 ;  /* 0x0000000803077221 */ /* 0x000fe20000000000 */
[----:B------:R-:W-:Y:S01]  /*03a0*/  FMUL R9, R6, R6 ;  /* 0x0000000606097220 */ /* 0x000fe20000400000 */
[----:B------:R-:W-:Y:S02]  /*03b0*/  VIADD R4, R4, 0x1 ;  /* 0x0000000104047836 */ /* 0x000fe40000000000 */
[----:B------:R-:W-:-:S04]  /*03c0*/  FMUL R8, R7, R7 ;  /* 0x0000000707087220 */ /* 0x000fc80000400000 */
[----:B------:R-:W-:-:S05]  /*03d0*/  FADD R5, R8, R9 ;  /* 0x0000000908057221 */ /* 0x000fca0000000000 */
[----:B------:R-:W-:Y:S02]  /*03e0*/  FSETP.GT.AND P0, PT, R5, 4, PT ;  /* 0x408000000500780b */ /* 0x000fe40003f04000 */
[----:B------:R-:W-:-:S11]  /*03f0*/  MOV R5, R12 ;  /* 0x0000000c00057202 */ /* 0x000fd60000000f00 */
[----:B------:R-:W-:Y:S05]  /*0400*/  @!P0 BRA `(.L_x_6) ;  /* 0xfffffffc00c48947 */ /* 0x000fea000383ffff */
[----:B------:R-:W-:-:S07]  /*0410*/  IMAD.MOV.U32 R7, RZ, RZ, R4 ;  /* 0x000000ffff077224 */ /* 0x000fce00078e0004 */
.L_x_5:
[----:B------:R-:W-:Y:S05]  /*0420*/  BSYNC.RECONVERGENT B2 ;  /* 0x0000000000027941 */ /* 0x000fea0003800200 */
.L_x_4:
[----:B------:R-:W0:Y:S01]  /*0430*/  LDC.64 R4, c[0x0][0x380] ;  /* 0x0000e000ff047b82 */ /* 0x000e220000000a00 */
[----:B------:R-:W1:Y:S02]  /*0440*/  LDCU UR5, c[0x0][0x398] ;  /* 0x00007300ff0577ac */ /* 0x000e640008000800 */
[----:B-1----:R-:W-:-:S04]  /*0450*/  IMAD R9, R2, UR5, R13 ;  /* 0x0000000502097c24 */ /* 0x002fc8000f8e020d */
[----:B0-----:R-:W-:-:S05]  /*0460*/  IMAD.WIDE R4, R9, 0x4, R4 ;  /* 0x0000000409047825 */ /* 0x001fca00078e0204 */
[----:B------:R0:W-:Y:S02]  /*0470*/  STG.E desc[UR8][R4.64], R7 ;  /* 0x0000000704007986 */ /* 0x0001e4000c101908 */
.L_x_3:
[----:B------:R-:W-:Y:S05]  /*0480*/  BSYNC.RECONVERGENT B1 ;  /* 0x0000000000017941 */ /* 0x000fea0003800200 */
.L_x_2:
[----:B------:R-:W-:-:S04]  /*0490*/  IADD3 R2, PT, PT, R2, 0x1, RZ ;  /* 0x0000000102027810 */ /* 0x000fc80007ffe0ff */
[----:B------:R-:W-:-:S13]  /*04a0*/  ISETP.GE.AND P0, PT, R2, R0, PT ;  /* 0x000000000200720c */ /* 0x000fda0003f06270 */
[----:B------:R-:W-:Y:S05]  /*04b0*/  @!P0 BRA `(.L_x_7) ;  /* 0xfffffffc003c8947 */ /* 0x000fea000383ffff */
[----:B------:R-:W-:Y:S05]  /*04c0*/  BSYNC.RECONVERGENT B0 ;  /* 0x0000000000007941 */ /* 0x000fea0003800200 */
.L_x_1:
[----:B------:R-:W-:-:S05]  /*04d0*/  VIADD R13, R13, 0x1 ;  /* 0x000000010d0d7836 */ /* 0x000fca0000000000 */
[----:B------:R-:W-:-:S13]  /*04e0*/  ISETP.GE.AND P0, PT, R13, R10, PT ;  /* 0x0000000a0d00720c */ /* 0x000fda0003f06270 */
[----:B------:R-:W-:Y:S05]  /*04f0*/  @!P0 BRA `(.L_x_8) ;  /* 0xfffffffc00148947 */ /* 0x000fea000383ffff */
[----:B------:R-:W-:Y:S05]  /*0500*/  EXIT ;  /* 0x000000000000794d */ /* 0x000fea0003800000 */
.L_x_0:
[----:B------:R-:W0:Y:S01]  /*0510*/  LDC R18, c[0x0][0x398] ;  /* 0x0000e600ff127b82 */ /* 0x000e220000000800 */
[C---:B------:R-:W-:Y:S01]  /*0520*/  IADD3 R12, PT, PT, R11.reuse, 0x1, RZ ;  /* 0x000000010b0c7810 */ /* 0x040fe20007ffe0ff */
[C---:B------:R-:W-:Y:S01]  /*0530*/  VIADD R16, R11.reuse, 0x2 ;  /* 0x000000020b107836 */ /* 0x040fe20000000000 */
[----:B------:R-:W-:Y:S01]  /*0540*/  IADD3 R15, PT, PT, R11, 0x3, RZ ;  /* 0x000000030b0f7810 */ /* 0x000fe20007ffe0ff */
[----:B------:R-:W1:Y:S01]  /*0550*/  LDCU.64 UR4, c[0x0][0x398] ;  /* 0x00007300ff0477ac */ /* 0x000e620008000a00 */
[----:B------:R-:W-:-:S04]  /*0560*/  VIMNMX R2, PT, PT, R0, R12, !PT ;  /* 0x0000000c00027248 */ /* 0x000fc80007fe0100 */
[C---:B------:R-:W-:Y:S01]  /*0570*/  IADD3 R17, PT, PT, -R11.reuse, R2, RZ ;  /* 0x000000020b117210 */ /* 0x040fe20007ffe1ff */
[----:B------:R-:W-:-:S03]  /*0580*/  IMAD.IADD R3, R11, 0x1, -R2 ;  /* 0x000000010b037824 */ /* 0x000fc600078e0a02 */
[----:B------:R-:W-:Y:S02]  /*0590*/  LOP3.LUT R17, R17, 0x3, RZ, 0xc0, !PT ;  /* 0x0000000311117812 */ /* 0x000fe400078ec0ff */
[----:B------:R-:W-:Y:S01]  /*05a0*/  ISETP.GT.U32.AND P4, PT, R3, -0x4, PT ;  /* 0xfffffffc0300780c */ /* 0x000fe20003f84070 */
[----:B0-----:R-:W-:-:S04]  /*05b0*/  IMAD R14, R11, R18, R18 ;  /* 0x000000120b0e7224 */ /* 0x001fc800078e0212 */
[----:B-1----:R-:W-:-:S08]  /*05c0*/  IMAD.IADD R18, R14, 0x1, R18 ;  /* 0x000000010e127824 */ /* 0x002fd000078e0212 */
.L_x_14:
[----:B------:R-:W-:Y:S01]  /*05d0*/  ISETP.NE.AND P0, PT, R17, RZ, PT ;  /* 0x000000ff1100720c */ /* 0x000fe20003f05270 */
[----:B------:R-:W-:Y:S01]  /*05e0*/  BSSY.RECONVERGENT B0, `(.L_x_9) ;  /* 0x000001e000007945 */ /* 0x000fe20003800200 */
[----:B------:R-:W-:-:S11]  /*05f0*/  MOV R19, R11 ;  /* 0x0000000b00137202 */ /* 0x000fd60000000f00 */
[----:B01----:R-:W-:Y:S05]  /*0600*/  @!P0 BRA `(.L_x_10) ;  /* 0x00000000006c8947 */ /* 0x003fea0003800000 */
[----:B------:R-:W0:Y:S01]  /*0610*/  LDC.64 R2, c[0x0][0x398] ;  /* 0x0000e600ff027b82 */ /* 0x000e220000000a00 */
[----:B------:R-:W-:Y:S01]  /*0620*/  IMAD.MOV.U32 R19, RZ, RZ, R12 ;  /* 0x000000ffff137224 */ /* 0x000fe200078e000c */
[----:B0-----:R-:W-:-:S04]  /*0630*/  ISETP.GE.AND P0, PT, R11, R3, PT ;  /* 0x000000030b00720c */ /* 0x001fc80003f06270 */
[----:B------:R-:W-:-:S13]  /*0640*/  ISETP.GE.OR P0, PT, R13, R2, P0 ;  /* 0x000000020d00720c */ /* 0x000fda0000706670 */
[----:B------:R-:W0:Y:S01]  /*0650*/  @!P0 LDC.64 R4, c[0x0][0x380] ;  /* 0x0000e000ff048b82 */ /* 0x000e220000000a00 */
[----:B------:R-:W-:-:S04]  /*0660*/  @!P0 IMAD R7, R11, R2, R13 ;  /* 0x000000020b078224 */ /* 0x000fc800078e020d */
[----:B0-----:R-:W-:-:S05]  /*0670*/  @!P0 IMAD.WIDE R4, R7, 0x4, R4 ;  /* 0x0000000407048825 */ /* 0x001fca00078e0204 */
[----:B------:R0:W-:Y:S01]  /*0680*/  @!P0 STG.E desc[UR8][R4.64], RZ ;  /* 0x000000ff04008986 */ /* 0x0001e2000c101908 */
[----:B------:R-:W-:-:S13]  /*0690*/  ISETP.NE.AND P0, PT, R17, 0x1, PT ;  /* 0x000000011100780c */ /* 0x000fda0003f05270 */
[----:B0-----:R-:W-:Y:S05]  /*06a0*/  @!P0 BRA `(.L_x_10) ;  /* 0x0000000000448947 */ /* 0x001fea0003800000 */
[----:B------:R-:W-:Y:S01]  /*06b0*/  ISETP.GE.AND P0, PT, R12, R3, PT ;  /* 0x000000030c00720c */ /* 0x000fe20003f06270 */
[----:B------:R-:W-:-:S03]  /*06c0*/  IMAD.MOV.U32 R19, RZ, RZ, R16 ;  /* 0x000000ffff137224 */ /* 0x000fc600078e0010 */
[----:B------:R-:W-:-:S13]  /*06d0*/  ISETP.GE.OR P0, PT, R13, R2, P0 ;  /* 0x000000020d00720c */ /* 0x000fda0000706670 */
[----:B------:R-:W0:Y:S01]  /*06e0*/  @!P0 LDC.64 R4, c[0x0][0x380] ;  /* 0x0000e000ff048b82 */ /* 0x000e220000000a00 */
[----:B------:R-:W-:-:S05]  /*06f0*/  @!P0 IADD3 R7, PT, PT, R14, R13, RZ ;  /* 0x0000000d0e078210 */ /* 0x000fca0007ffe0ff */
        /* <DEDUP_REMOVED lines=8> */
[----:B------:R-:W-:Y:S02]  /*0780*/  @!P0 IADD3 R5, PT, PT, R18, R13, RZ ;  /* 0x0000000d12058210 */ /* 0x000fe40007ffe0ff */
[----:B------:R-:W-:-:S03]  /*0790*/  @!P0 MOV R19, R15 ;  /* 0x0000000f00138202 */ /* 0x000fc60000000f00 */
[----:B0-----:R-:W-:-:S05]  /*07a0*/  @!P0 IMAD.WIDE R2, R5, 0x4, R2 ;  /* 0x0000000405028825 */ /* 0x001fca00078e0202 */
[----:B------:R0:W-:Y:S02]  /*07b0*/  @!P0 STG.E desc[UR8][R2.64], RZ ;  /* 0x000000ff02008986 */ /* 0x0001e4000c101908 */
.L_x_10:
[----:B------:R-:W-:Y:S05]  /*07c0*/  BSYNC.RECONVERGENT B0 ;  /* 0x0000000000007941 */ /* 0x000fea0003800200 */
.L_x_9:
[----:B------:R-:W-:Y:S04]  /*07d0*/  BSSY.RECONVERGENT B0, `(.L_x_11) ;  /* 0x0000020000007945 */ /* 0x000fe80003800200 */
[----:B------:R-:W-:Y:S05]  /*07e0*/  @P4 BRA `(.L_x_12) ;  /* 0x0000000000784947 */ /* 0x000fea0003800000 */
.L_x_13:
[C---:B------:R-:W-:Y:S01]  /*07f0*/  VIADD R20, R19.reuse, 0x1 ;  /* 0x0000000113147836 */ /* 0x040fe20000000000 */
[C---:B------:R-:W-:Y:S01]  /*0800*/  IADD3 R22, PT, PT, R19.reuse, 0x2, RZ ;  /* 0x0000000213167810 */ /* 0x040fe20007ffe0ff */
[C---:B------:R-:W-:Y:S01]  /*0810*/  VIADD R24, R19.reuse, 0x3 ;  /* 0x0000000313187836 */ /* 0x040fe20000000000 */
[----:B------:R-:W-:Y:S02]  /*0820*/  ISETP.GE.AND P2, PT, R19, UR5, PT ;  /* 0x0000000513007c0c */ /* 0x000fe4000bf46270 */
[----:B------:R-:W-:Y:S02]  /*0830*/  ISETP.GE.AND P3, PT, R20, UR5, PT ;  /* 0x0000000514007c0c */ /* 0x000fe4000bf66270 */
[----:B------:R-:W-:Y:S02]  /*0840*/  ISETP.GE.AND P0, PT, R22, UR5, PT ;  /* 0x0000000516007c0c */ /* 0x000fe4000bf06270 */
[----:B------:R-:W-:Y:S02]  /*0850*/  ISETP.GE.AND P1, PT, R24, UR5, PT ;  /* 0x0000000518007c0c */ /* 0x000fe4000bf26270 */
[----:B------:R-:W-:-:S02]  /*0860*/  ISETP.GE.OR P2, PT, R13, UR4, P2 ;  /* 0x000000040d007c0c */ /* 0x000fc40009746670 */
[C---:B------:R-:W-:Y:S02]  /*0870*/  ISETP.GE.OR P3, PT, R13.reuse, UR4, P3 ;  /* 0x000000040d007c0c */ /* 0x040fe40009f66670 */
[C---:B------:R-:W-:Y:S02]  /*0880*/  ISETP.GE.OR P0, PT, R13.reuse, UR4, P0 ;  /* 0x000000040d007c0c */ /* 0x040fe40008706670 */
[----:B------:R-:W-:-:S07]  /*0890*/  ISETP.GE.OR P1, PT, R13, UR4, P1 ;  /* 0x000000040d007c0c */ /* 0x000fce0008f26670 */
[----:B-1----:R-:W1:Y:S01]  /*08a0*/  @!P2 LDC.64 R4, c[0x0][0x380] ;  /* 0x0000e000ff04ab82 */ /* 0x002e620000000a00 */
[C-C-:B------:R-:W-:Y:S01]  /*08b0*/  @!P2 IMAD R21, R19.reuse, UR4, R13.reuse ;  /* 0x000000041315ac24 */ /* 0x140fe2000f8e020d */
[----:B------:R-:W-:Y:S01]  /*08c0*/  IADD3 R19, PT, PT, R19, 0x4, RZ ;  /* 0x0000000413137810 */ /* 0x000fe20007ffe0ff */
[--C-:B------:R-:W-:Y:S02]  /*08d0*/  @!P3 IMAD R23, R20, UR4, R13.reuse ;  /* 0x000000041417bc24 */ /* 0x100fe4000f8e020d */
[--C-:B------:R-:W-:Y:S02]  /*08e0*/  @!P0 IMAD R25, R22, UR4, R13.reuse ;  /* 0x0000000416198c24 */ /* 0x100fe4000f8e020d */
[----:B------:R-:W-:Y:S01]  /*08f0*/  @!P1 IMAD R27, R24, UR4, R13 ;  /* 0x00000004181b9c24 */ /* 0x000fe2000f8e020d */
[----:B------:R-:W2:Y:S08]  /*0900*/  @!P3 LDC.64 R8, c[0x0][0x380] ;  /* 0x0000e000ff08bb82 */ /* 0x000eb00000000a00 */
[----:B------:R-:W3:Y:S08]  /*0910*/  @!P0 LDC.64 R6, c[0x0][0x380] ;  /* 0x0000e000ff068b82 */ /* 0x000ef00000000a00 */
[----:B0-----:R-:W0:Y:S01]  /*0920*/  @!P1 LDC.64 R2, c[0x0][0x380] ;  /* 0x0000e000ff029b82 */ /* 0x001e220000000a00 */
[----:B-1----:R-:W-:-:S05]  /*0930*/  @!P2 IMAD.WIDE R4, R21, 0x4, R4 ;  /* 0x000000041504a825 */ /* 0x002fca00078e0204 */
[----:B------:R1:W-:Y:S01]  /*0940*/  @!P2 STG.E desc[UR8][R4.64], RZ ;  /* 0x000000ff0400a986 */ /* 0x0003e2000c101908 */
[----:B--2---:R-:W-:-:S05]  /*0950*/  @!P3 IMAD.WIDE R8, R23, 0x4, R8 ;  /* 0x000000041708b825 */ /* 0x004fca00078e0208 */
[----:B------:R1:W-:Y:S01]  /*0960*/  @!P3 STG.E desc[UR8][R8.64], RZ ;  /* 0x000000ff0800b986 */ /* 0x0003e2000c101908 */
[----:B---3--:R-:W-:-:S05]  /*0970*/  @!P0 IMAD.WIDE R6, R25, 0x4, R6 ;  /* 0x0000000419068825 */ /* 0x008fca00078e0206 */
[----:B------:R1:W-:Y:S01]  /*0980*/  @!P0 STG.E desc[UR8][R6.64], RZ ;  /* 0x000000ff06008986 */ /* 0x0003e2000c101908 */
[----:B------:R-:W-:Y:S01]  /*0990*/  ISETP.GE.AND P0, PT, R19, R0, PT ;  /* 0x000000001300720c */ /* 0x000fe20003f06270 */
[----:B0-----:R-:W-:-:S05]  /*09a0*/  @!P1 IMAD.WIDE R2, R27, 0x4, R2 ;  /* 0x000000041b029825 */ /* 0x001fca00078e0202 */
[----:B------:R1:W-:Y:S07]  /*09b0*/  @!P1 STG.E desc[UR8][R2.64], RZ ;  /* 0x000000ff02009986 */ /* 0x0003ee000c101908 */
[----:B------:R-:W-:Y:S05]  /*09c0*/  @!P0 BRA `(.L_x_13) ;  /* 0xfffffffc00888947 */ /* 0x000fea000383ffff */
.L_x_12:
[----:B------:R-:W-:Y:S05]  /*09d0*/  BSYNC.RECONVERGENT B0 ;  /* 0x0000000000007941 */ /* 0x000fea0003800200 */
.L_x_11:
[----:B------:R-:W-:-:S05]  /*09e0*/  VIADD R13, R13, 0x1 ;  /* 0x000000010d0d7836 */ /* 0x000fca0000000000 */
[----:B------:R-:W-:-:S13]  /*09f0*/  ISETP.GE.AND P0, PT, R13, R10, PT ;  /* 0x0000000a0d00720c */ /* 0x000fda0003f06270 */
[----:B------:R-:W-:Y:S05]  /*0a00*/  @!P0 BRA `(.L_x_14) ;  /* 0xfffffff800f08947 */ /* 0x000fea000383ffff */
[----:B------:R-:W-:Y:S05]  /*0a10*/  EXIT ;  /* 0x000000000000794d */ /* 0x000fea0003800000 */
.L_x_15:
[----:B------:R-:W-:-:S00]  /*0a20*/  BRA `(.L_x_15) ;  /* 0xfffffffc00fc7947 */ /* 0x000fc0000383ffff */
[----:B------:R-:W-:-:S00]  /*0a30*/  NOP ;  /* 0x0000000000007918 */ /* 0x000fc00000000000 */
        /* <DEDUP_REMOVED lines=12> */
.L_x_16:


//--------------------- .nv.shared.reserved.0     --------------------------
	.section	.nv.shared.reserved.0,"aw",@nobits
	.weak		__nv_reservedSMEM_offset_0_alias
	.size		__nv_reservedSMEM_offset_0_alias, 0, 64
	.other		__nv_reservedSMEM_offset_0_alias,@"STO_CUDA_RESERVED_SHARED STV_DEFAULT"
__nv_reservedSMEM_offset_0_alias:
	.zero		0
	.zero		64


//--------------------- .nv.constant0._Z12mandelKernelPiffffiiii --------------------------
	.section	.nv.constant0._Z12mandelKernelPiffffiiii,"a",@progbits
	.sectionflags	@""
	.align	4
.nv.constant0._Z12mandelKernelPiffffiiii:
	.zero		936


//--------------------- SYMBOLS --------------------------

	.type		.nv.reservedSmem.offset0,@object
	.size		.nv.reservedSmem.offset0,0x4
